	.headerflags	@"EF_CUDA_TEXMODE_UNIFIED EF_CUDA_64BIT_ADDRESS EF_CUDA_ACCELERATORS EF_CUDA_SM90 EF_CUDA_VIRTUAL_SM(EF_CUDA_SM90)"
	.elftype	@"ET_EXEC"


//--------------------- .nv.info                  --------------------------
	.section	.nv.info,"",@"SHT_CUDA_INFO"
	.align	4


	//----- nvinfo : EIATTR_REGCOUNT
	.align		4
        /*0000*/ 	.byte	0x04, 0x2f
        /*0002*/ 	.short	(.L_2 - .L_1)
	.align		4
.L_1:
        /*0004*/ 	.word	index@(triton_poi_fused_gelu_0)
        /*0008*/ 	.word	0x0000000c


	//----- nvinfo : EIATTR_MIN_STACK_SIZE
	.align		4
.L_2:
        /*000c*/ 	.byte	0x04, 0x12
        /*000e*/ 	.short	(.L_4 - .L_3)
	.align		4
.L_3:
        /*0010*/ 	.word	index@(triton_poi_fused_gelu_0)
        /*0014*/ 	.word	0x00000000


	//----- nvinfo : EIATTR_FRAME_SIZE
	.align		4
.L_4:
        /*0018*/ 	.byte	0x04, 0x11
        /*001a*/ 	.short	(.L_6 - .L_5)
	.align		4
.L_5:
        /*001c*/ 	.word	index@(triton_poi_fused_gelu_0)
        /*0020*/ 	.word	0x00000000


	//----- nvinfo : EIATTR_MIN_STACK_SIZE
	.align		4
.L_6:
        /*0024*/ 	.byte	0x04, 0x12
        /*0026*/ 	.short	(.L_8 - .L_7)
	.align		4
.L_7:
        /*0028*/ 	.word	index@(triton_poi_fused_gelu_0)
        /*002c*/ 	.word	0x00000000
.L_8:


//--------------------- .nv.info.triton_poi_fused_gelu_0 --------------------------
	.section	.nv.info.triton_poi_fused_gelu_0,"",@"SHT_CUDA_INFO"
	.sectionflags	@""
	.align	4


	//----- nvinfo : EIATTR_CUDA_API_VERSION
	.align		4
        /*0000*/ 	.byte	0x04, 0x37
        /*0002*/ 	.short	(.L_10 - .L_9)
.L_9:
        /*0004*/ 	.word	0x0000007c


	//----- nvinfo : EIATTR_KPARAM_INFO
	.align		4
.L_10:
        /*0008*/ 	.byte	0x04, 0x17
        /*000a*/ 	.short	(.L_12 - .L_11)
.L_11:
        /*000c*/ 	.word	0x00000000
        /*0010*/ 	.short	0x0002
        /*0012*/ 	.short	0x0010
        /*0014*/ 	.byte	0x00, 0xf0, 0x11, 0x00


	//----- nvinfo : EIATTR_KPARAM_INFO
	.align		4
.L_12:
        /*0018*/ 	.byte	0x04, 0x17
        /*001a*/ 	.short	(.L_14 - .L_13)
.L_13:
        /*001c*/ 	.word	0x00000000
        /*0020*/ 	.short	0x0001
        /*0022*/ 	.short	0x0008
        /*0024*/ 	.byte	0x00, 0xf4, 0x21, 0x00


	//----- nvinfo : EIATTR_KPARAM_INFO
	.align		4
.L_14:
        /*0028*/ 	.byte	0x04, 0x17
        /*002a*/ 	.short	(.L_16 - .L_15)
.L_15:
        /*002c*/ 	.word	0x00000000
        /*0030*/ 	.short	0x0000
        /*0032*/ 	.short	0x0000
        /*0034*/ 	.byte	0x00, 0xf4, 0x21, 0x00


	//----- nvinfo : EIATTR_SPARSE_MMA_MASK
	.align		4
.L_16:
        /*0038*/ 	.byte	0x03, 0x50
        /*003a*/ 	.short	0x0000


	//----- nvinfo : EIATTR_MAXREG_COUNT
	.align		4
        /*003c*/ 	.byte	0x03, 0x1b
        /*003e*/ 	.short	0x00ff


	//----- nvinfo : EIATTR_EXIT_INSTR_OFFSETS
	.align		4
        /*0040*/ 	.byte	0x04, 0x1c
        /*0042*/ 	.short	(.L_18 - .L_17)


	//   ....[0]....
.L_17:
        /*0044*/ 	.word	0x000002f0


	//   ....[1]....
        /*0048*/ 	.word	0x00000310


	//----- nvinfo : EIATTR_REQNTID
	.align		4
.L_18:
        /*004c*/ 	.byte	0x04, 0x10
        /*004e*/ 	.short	(.L_20 - .L_19)
.L_19:
        /*0050*/ 	.word	0x00000080
        /*0054*/ 	.word	0x00000001
        /*0058*/ 	.word	0x00000001


	//----- nvinfo : EIATTR_CRS_STACK_SIZE
	.align		4
.L_20:
        /*005c*/ 	.byte	0x04, 0x1e
        /*005e*/ 	.short	(.L_22 - .L_21)
.L_21:
        /*0060*/ 	.word	0x00000000


	//----- nvinfo : EIATTR_CBANK_PARAM_SIZE
	.align		4
.L_22:
        /*0064*/ 	.byte	0x03, 0x19
        /*0066*/ 	.short	0x0014


	//----- nvinfo : EIATTR_PARAM_CBANK
	.align		4
        /*0068*/ 	.byte	0x04, 0x0a
        /*006a*/ 	.short	(.L_24 - .L_23)
	.align		4
.L_23:
        /*006c*/ 	.word	index@(.nv.constant0.triton_poi_fused_gelu_0)
        /*0070*/ 	.short	0x0210
        /*0072*/ 	.short	0x0014


	//----- nvinfo : EIATTR_SW_WAR
	.align		4
.L_24:
        /*0074*/ 	.byte	0x04, 0x36
        /*0076*/ 	.short	(.L_26 - .L_25)
.L_25:
        /*0078*/ 	.word	0x00000008
.L_26:


//--------------------- .nv.callgraph             --------------------------
	.section	.nv.callgraph,"",@"SHT_CUDA_CALLGRAPH"
	.align	4
	.sectionentsize	8
	.align		4
        /*0000*/ 	.word	0x00000000
	.align		4
        /*0004*/ 	.word	0xffffffff
	.align		4
        /*0008*/ 	.word	0x00000000
	.align		4
        /*000c*/ 	.word	0xfffffffe
	.align		4
        /*0010*/ 	.word	0x00000000
	.align		4
        /*0014*/ 	.word	0xfffffffd
	.align		4
        /*0018*/ 	.word	0x00000000
	.align		4
        /*001c*/ 	.word	0xfffffffc


//--------------------- .nv.constant4             --------------------------
	.section	.nv.constant4,"a",@progbits
	.align	8
	.align		8
.nv.constant4:
        /*0000*/ 	.dword	_$_str


//--------------------- .text.triton_poi_fused_gelu_0 --------------------------
	.section	.text.triton_poi_fused_gelu_0,"ax",@progbits
	.align	128
        .global         triton_poi_fused_gelu_0
        .type           triton_poi_fused_gelu_0,@function
        .size           triton_poi_fused_gelu_0,(.L_x_6 - triton_poi_fused_gelu_0)
        .other          triton_poi_fused_gelu_0,@"STO_CUDA_ENTRY STV_DEFAULT"
triton_poi_fused_gelu_0:
.text.triton_poi_fused_gelu_0:
[----:B------:R-:W0:Y:S02]  /*0000*/  LDC R1, c[0x0][0x28] ;  /* 0x00000a00ff017b82 */ /* 0x000e240000000800 */
[----:B------:R-:W1:Y:S01]  /*0010*/  S2R R2, SR_TID.X ;  /* 0x0000000000027919 */ /* 0x000e620000002100 */
[----:B------:R-:W-:Y:S01]  /*0020*/  ULDC.64 UR4, c[0x0][0x208] ;  /* 0x0000820000047ab9 */ /* 0x000fe20000000a00 */
[----:B------:R-:W-:Y:S01]  /*0030*/  BSSY B0, `(.L_x_0) ;  /* 0x000000a000007945 */ /* 0x000fe20003800000 */
[----:B------:R-:W-:Y:S01]  /*0040*/  HFMA2.MMA R4, -RZ, RZ, 0, 0 ;  /* 0x00000000ff047435 */ /* 0x000fe200000001ff */
[----:B------:R-:W2:Y:S01]  /*0050*/  S2R R3, SR_CTAID.X ;  /* 0x0000000000037919 */ /* 0x000ea20000002500 */
[----:B-1----:R-:W-:-:S04]  /*0060*/  LOP3.LUT R2, R2, 0x7f, RZ, 0xc0, !PT ;  /* 0x0000007f02027812 */ /* 0x002fc800078ec0ff */
[----:B--2---:R-:W-:-:S04]  /*0070*/  LEA R2, R3, R2, 0x7 ;  /* 0x0000000203027211 */ /* 0x004fc800078e38ff */
[----:B------:R-:W-:-:S13]  /*0080*/  ISETP.GE.AND P0, PT, R2, 0x100, PT ;  /* 0x000001000200780c */ /* 0x000fda0003f06270 */
[----:B------:R-:W-:Y:S05]  /*0090*/  @P0 BRA `(.L_x_1) ;  /* 0x00000000000c0947 */ /* 0x000fea0003800000 */
[----:B------:R-:W1:Y:S02]  /*00a0*/  LDC.64 R4, c[0x0][0x210] ;  /* 0x00008400ff047b82 */ /* 0x000e640000000a00 */
[----:B-1----:R-:W-:-:S06]  /*00b0*/  IMAD.WIDE R4, R2, 0x4, R4 ;  /* 0x0000000402047825 */ /* 0x002fcc00078e0204 */
[----:B------:R1:W5:Y:S02]  /*00c0*/  LDG.E R4, desc[UR4][R4.64] ;  /* 0x0000000404047981 */ /* 0x000364000c1e1900 */
.L_x_1:
[----:B------:R-:W-:Y:S05]  /*00d0*/  BSYNC B0 ;  /* 0x0000000000007941 */ /* 0x000fea0003800000 */
.L_x_0:
[-C--:B-----5:R-:W-:Y:S01]  /*00e0*/  FMUL R3, R4, R4.reuse ;  /* 0x0000000404037220 */ /* 0x0a0fe20000400000 */
[----:B------:R-:W-:Y:S01]  /*00f0*/  BSSY B0, `(.L_x_2) ;  /* 0x0000019000007945 */ /* 0x000fe20003800000 */
[----:B------:R-:W-:Y:S02]  /*0100*/  SHF.R.S32.HI R7, RZ, 0x1f, R2 ;  /* 0x0000001fff077819 */ /* 0x000fe40000011402 */
[----:B------:R-:W-:-:S04]  /*0110*/  FMUL R3, R3, R4 ;  /* 0x0000000403037220 */ /* 0x000fc80000400000 */
[----:B------:R-:W-:-:S04]  /*0120*/  FFMA R3, R3, 0.044714998453855514526, R4 ;  /* 0x3d37271303037823 */ /* 0x000fc80000000004 */
[----:B------:R-:W-:-:S04]  /*0130*/  FMUL R9, R3, 0.79788458347320556641 ;  /* 0x3f4c422a03097820 */ /* 0x000fc80000400000 */
[----:B------:R-:W-:-:S05]  /*0140*/  FADD.FTZ R6, |R9|, -RZ ;  /* 0x800000ff09067221 */ /* 0x000fca0000010200 */
[----:B------:R-:W-:-:S13]  /*0150*/  FSETP.GE.AND P1, PT, R6, 0.60000002384185791016, PT ;  /* 0x3f19999a0600780b */ /* 0x000fda0003f26000 */
[----:B------:R-:W-:Y:S05]  /*0160*/  @!P1 BRA `(.L_x_3) ;  /* 0x0000000000289947 */ /* 0x000fea0003800000 */
[C---:B------:R-:W-:Y:S01]  /*0170*/  FMUL R3, R6.reuse, 2.8853900432586669922 ;  /* 0x4038aa3b06037820 */ /* 0x040fe20000400000 */
[----:B------:R-:W-:Y:S02]  /*0180*/  MOV R0, 0x3f800000 ;  /* 0x3f80000000007802 */ /* 0x000fe40000000f00 */
[----:B------:R-:W-:-:S03]  /*0190*/  FSETP.GE.AND P1, PT, R6, 9.010913848876953125, PT ;  /* 0x41102cb40600780b */ /* 0x000fc60003f26000 */
[----:B------:R-:W2:Y:S02]  /*01a0*/  MUFU.EX2 R3, R3 ;  /* 0x0000000300037308 */ /* 0x000ea40000000800 */
[----:B-12---:R-:W-:-:S06]  /*01b0*/  FADD R5, R3, 1 ;  /* 0x3f80000003057421 */ /* 0x006fcc0000000000 */
[----:B------:R-:W1:Y:S02]  /*01c0*/  MUFU.RCP R5, R5 ;  /* 0x0000000500057308 */ /* 0x000e640000001000 */
[----:B-1----:R-:W-:-:S05]  /*01d0*/  FFMA.FTZ R0, R5, -2, R0 ;  /* 0xc000000005007823 */ /* 0x002fca0000010000 */
[----:B------:R-:W-:-:S04]  /*01e0*/  FSEL R0, R0, 1, !P1 ;  /* 0x3f80000000007808 */ /* 0x000fc80004800000 */
[----:B------:R-:W-:Y:S01]  /*01f0*/  LOP3.LUT R0, R0, 0x80000000, R9, 0xf8, !PT ;  /* 0x8000000000007812 */ /* 0x000fe200078ef809 */
[----:B------:R-:W-:Y:S06]  /*0200*/  BRA `(.L_x_4) ;  /* 0x00000000001c7947 */ /* 0x000fec0003800000 */
.L_x_3:
[----:B------:R-:W-:Y:S01]  /*0210*/  HFMA2.MMA R0, -RZ, RZ, 1.125, -9232 ;  /* 0x3c80f082ff007435 */ /* 0x000fe200000001ff */
[----:B------:R-:W-:-:S09]  /*0220*/  FMUL R3, R9, R9 ;  /* 0x0000000909037220 */ /* 0x000fd20000400000 */
[----:B------:R-:W-:-:S04]  /*0230*/  FFMA.FTZ R0, R3, R0, -0.052303962409496307373 ;  /* 0xbd563cae03007423 */ /* 0x000fc80000010000 */
[----:B------:R-:W-:-:S04]  /*0240*/  FFMA.FTZ R0, R3, R0, 0.1331529766321182251 ;  /* 0x3e08594103007423 */ /* 0x000fc80000010000 */
[----:B------:R-:W-:-:S04]  /*0250*/  FFMA.FTZ R0, R3, R0, -0.33332768082618713379 ;  /* 0xbeaaa9ed03007423 */ /* 0x000fc80000010000 */
[----:B------:R-:W-:-:S04]  /*0260*/  FFMA.FTZ R0, R3, R0, RZ ;  /* 0x0000000003007223 */ /* 0x000fc800000100ff */
[----:B------:R-:W-:-:S07]  /*0270*/  FFMA.FTZ R0, R9, R0, R9 ;  /* 0x0000000009007223 */ /* 0x000fce0000010009 */
.L_x_4:
[----:B------:R-:W-:Y:S05]  /*0280*/  BSYNC B0 ;  /* 0x0000000000007941 */ /* 0x000fea0003800000 */
.L_x_2:
[----:B------:R-:W-:Y:S01]  /*0290*/  ULDC.64 UR6, c[0x0][0x218] ;  /* 0x0000860000067ab9 */ /* 0x000fe20000000a00 */
[----:B------:R-:W-:Y:S01]  /*02a0*/  FMUL R3, R4, 0.5 ;  /* 0x3f00000004037820 */ /* 0x000fe20000400000 */
[----:B------:R-:W-:Y:S01]  /*02b0*/  LEA R4, P1, R2, UR6, 0x2 ;  /* 0x0000000602047c11 */ /* 0x000fe2000f8210ff */
[----:B------:R-:W-:-:S03]  /*02c0*/  FADD R0, R0, 1 ;  /* 0x3f80000000007421 */ /* 0x000fc60000000000 */
[----:B-1----:R-:W-:Y:S01]  /*02d0*/  LEA.HI.X R5, R2, UR7, R7, 0x2, P1 ;  /* 0x0000000702057c11 */ /* 0x002fe200088f1407 */
[----:B------:R-:W-:Y:S01]  /*02e0*/  FMUL R3, R3, R0 ;  /* 0x0000000003037220 */ /* 0x000fe20000400000 */
[----:B------:R-:W-:Y:S07]  /*02f0*/  @P0 EXIT ;  /* 0x000000000000094d */ /* 0x000fee0003800000 */
[----:B------:R-:W-:Y:S01]  /*0300*/  STG.E desc[UR4][R4.64], R3 ;  /* 0x0000000304007986 */ /* 0x000fe2000c101904 */
[----:B------:R-:W-:Y:S05]  /*0310*/  EXIT ;  /* 0x000000000000794d */ /* 0x000fea0003800000 */
.L_x_5:
[----:B------:R-:W-:-:S00]  /*0320*/  BRA `(.L_x_5) ;  /* 0xfffffffc00fc7947 */ /* 0x000fc0000383ffff */
[----:B------:R-:W-:-:S00]  /*0330*/  NOP ;  /* 0x0000000000007918 */ /* 0x000fc00000000000 */
        /* <DEDUP_REMOVED lines=12> */
.L_x_6:


//--------------------- .nv.global.init           --------------------------
	.section	.nv.global.init,"aw",@progbits
.nv.global.init:
	.type		_$_str,@object
	.size		_$_str,(.L_0 - _$_str)
_$_str:
        /*0000*/ 	.byte	0x5f, 0x5f, 0x43, 0x55, 0x44, 0x41, 0x5f, 0x46, 0x54, 0x5a, 0x00
.L_0:


//--------------------- .nv.constant0.triton_poi_fused_gelu_0 --------------------------
	.section	.nv.constant0.triton_poi_fused_gelu_0,"a",@progbits
	.sectionflags	@""
	.align	4
.nv.constant0.triton_poi_fused_gelu_0:
	.zero		548
